//
// Generated by NVIDIA NVVM Compiler
//
// Compiler Build ID: CL-36424714
// Cuda compilation tools, release 13.0, V13.0.88
// Based on NVVM 20.0.0
//

.version 9.0
.target sm_100
.address_size 64

	// .globl	_Z3Addii
.extern .func  (.param .b32 func_retval0) vprintf
(
	.param .b64 vprintf_param_0,
	.param .b64 vprintf_param_1
)
;
.global .align 1 .b8 $str[12] = {10, 78, 117, 109, 32, 105, 115, 32, 37, 100, 10};

.visible .entry _Z3Addii(
	.param .u32 _Z3Addii_param_0,
	.param .u32 _Z3Addii_param_1
)
{
	.local .align 8 .b8 	__local_depot0[8];
	.reg .b64 	%SP;
	.reg .b64 	%SPL;
	.reg .b32 	%r<6>;
	.reg .b64 	%rd<5>;

	mov.u64 	%SPL, __local_depot0;
	cvta.local.u64 	%SP, %SPL;
	ld.param.u32 	%r1, [_Z3Addii_param_0];
	ld.param.u32 	%r2, [_Z3Addii_param_1];
	add.u64 	%rd1, %SP, 0;
	add.u64 	%rd2, %SPL, 0;
	add.s32 	%r3, %r2, %r1;
	st.local.u32 	[%rd2], %r3;
	mov.u64 	%rd3, $str;
	cvta.global.u64 	%rd4, %rd3;
	{ // callseq 0, 0
	.param .b64 param0;
	st.param.b64 	[param0], %rd4;
	.param .b64 param1;
	st.param.b64 	[param1], %rd1;
	.param .b32 retval0;
	call.uni (retval0), 
	vprintf, 
	(
	param0, 
	param1
	);
	ld.param.b32 	%r4, [retval0];
	} // callseq 0
	ret;

}


// ===== COMPILED SASS (sm_100) =====

	.target	sm_100

	.elftype	@"ET_EXEC"


//--------------------- .note.nv.tkinfo           --------------------------
	.section	.note.nv.tkinfo,"",@"SHT_NOTE"
	.sectionflags	@"SHF_NOTE_NV_TKINFO"
	.tkinfo
        /*0018*/ 	.word	0x00000002
        /*0030*/ 	.string	""
        /*0030*/ 	.string	"ptxas"
        /*0030*/ 	.string	"Cuda compilation tools, release 13.0, V13.0.88"
        /*0030*/ 	.string	"Build cuda_13.0.r13.0/compiler.36424714_0"
        /*0030*/ 	.string	"-arch sm_100 -m 64 "



//--------------------- .note.nv.cuinfo           --------------------------
	.section	.note.nv.cuinfo,"",@"SHT_NOTE"
	.sectionflags	@"SHF_NOTE_NV_CUINFO"
        /*0018*/ 	.short	0x0002
        /*001a*/ 	.short	0x0064
        /*001c*/ 	.short	0x0082
	.zero		2


//--------------------- .nv.info                  --------------------------
	.section	.nv.info,"",@"SHT_CUDA_INFO"
	.align	4


	//----- nvinfo : EIATTR_REGCOUNT
	.align		4
        /*0000*/ 	.byte	0x04, 0x2f
        /*0002*/ 	.short	(.L_2 - .L_1)
	.align		4
.L_1:
        /*0004*/ 	.word	index@(_Z3Addii)
        /*0008*/ 	.word	0x00000018


	//----- nvinfo : EIATTR_FRAME_SIZE
	.align		4
.L_2:
        /*000c*/ 	.byte	0x04, 0x11
        /*000e*/ 	.short	(.L_4 - .L_3)
	.align		4
.L_3:
        /*0010*/ 	.word	index@(_Z3Addii)
        /*0014*/ 	.word	0x00000008


	//----- nvinfo : EIATTR_MIN_STACK_SIZE
	.align		4
.L_4:
        /*0018*/ 	.byte	0x04, 0x12
        /*001a*/ 	.short	(.L_6 - .L_5)
	.align		4
.L_5:
        /*001c*/ 	.word	index@(_Z3Addii)
        /*0020*/ 	.word	0x00000008
.L_6:


//--------------------- .nv.compat                --------------------------
	.section	.nv.compat,"",@"SHT_CUDA_COMPAT_INFO"
	.align	4
        /*0000*/ 	.byte	0x02, 0x09, 0x00, 0x00, 0x02, 0x02, 0x01, 0x00, 0x02, 0x05, 0x05, 0x00, 0x03, 0x07, 0x01, 0x01
        /*0010*/ 	.byte	0x02, 0x03, 0x00, 0x00, 0x02, 0x06, 0x01, 0x00, 0x04, 0x0b, 0x08, 0x00, 0x09, 0x00, 0x00, 0x00
        /*0020*/ 	.byte	0x00, 0x00, 0x00, 0x00


//--------------------- .nv.info._Z3Addii         --------------------------
	.section	.nv.info._Z3Addii,"",@"SHT_CUDA_INFO"
	.sectionflags	@""
	.align	4


	//----- nvinfo : EIATTR_CUDA_API_VERSION
	.align		4
        /*0000*/ 	.byte	0x04, 0x37
        /*0002*/ 	.short	(.L_8 - .L_7)
.L_7:
        /*0004*/ 	.word	0x00000082


	//----- nvinfo : EIATTR_KPARAM_INFO
	.align		4
.L_8:
        /*0008*/ 	.byte	0x04, 0x17
        /*000a*/ 	.short	(.L_10 - .L_9)
.L_9:
        /*000c*/ 	.word	0x00000000
        /*0010*/ 	.short	0x0001
        /*0012*/ 	.short	0x0004
        /*0014*/ 	.byte	0x00, 0xf0, 0x11, 0x00


	//----- nvinfo : EIATTR_KPARAM_INFO
	.align		4
.L_10:
        /*0018*/ 	.byte	0x04, 0x17
        /*001a*/ 	.short	(.L_12 - .L_11)
.L_11:
        /*001c*/ 	.word	0x00000000
        /*0020*/ 	.short	0x0000
        /*0022*/ 	.short	0x0000
        /*0024*/ 	.byte	0x00, 0xf0, 0x11, 0x00


	//----- nvinfo : EIATTR_SPARSE_MMA_MASK
	.align		4
.L_12:
        /*0028*/ 	.byte	0x03, 0x50
        /*002a*/ 	.short	0x0000


	//----- nvinfo : EIATTR_MAXREG_COUNT
	.align		4
        /*002c*/ 	.byte	0x03, 0x1b
        /*002e*/ 	.short	0x00ff


	//----- nvinfo : EIATTR_EXTERNS
	.align		4
        /*0030*/ 	.byte	0x04, 0x0f
        /*0032*/ 	.short	(.L_14 - .L_13)


	//   ....[0]....
	.align		4
.L_13:
        /*0034*/ 	.word	index@(vprintf)


	//----- nvinfo : EIATTR_MERCURY_ISA_VERSION
	.align		4
.L_14:
        /*0038*/ 	.byte	0x03, 0x5f
        /*003a*/ 	.short	0x0101


	//----- nvinfo : EIATTR_VRC_CTA_INIT_COUNT
	.align		4
        /*003c*/ 	.byte	0x02, 0x4a
	.zero		1
	.zero		1


	//----- nvinfo : EIATTR_SYSCALL_OFFSETS
	.align		4
        /*0040*/ 	.byte	0x04, 0x46
        /*0042*/ 	.short	(.L_16 - .L_15)


	//   ....[0]....
.L_15:
        /*0044*/ 	.word	0x000000f0


	//----- nvinfo : EIATTR_EXIT_INSTR_OFFSETS
	.align		4
.L_16:
        /*0048*/ 	.byte	0x04, 0x1c
        /*004a*/ 	.short	(.L_18 - .L_17)


	//   ....[0]....
.L_17:
        /*004c*/ 	.word	0x00000100


	//----- nvinfo : EIATTR_CBANK_PARAM_SIZE
	.align		4
.L_18:
        /*0050*/ 	.byte	0x03, 0x19
        /*0052*/ 	.short	0x0008


	//----- nvinfo : EIATTR_PARAM_CBANK
	.align		4
        /*0054*/ 	.byte	0x04, 0x0a
        /*0056*/ 	.short	(.L_20 - .L_19)
	.align		4
.L_19:
        /*0058*/ 	.word	index@(.nv.constant0._Z3Addii)
        /*005c*/ 	.short	0x0380
        /*005e*/ 	.short	0x0008


	//----- nvinfo : EIATTR_SW_WAR
	.align		4
.L_20:
        /*0060*/ 	.byte	0x04, 0x36
        /*0062*/ 	.short	(.L_22 - .L_21)
.L_21:
        /*0064*/ 	.word	0x00000008
.L_22:


//--------------------- .nv.callgraph             --------------------------
	.section	.nv.callgraph,"",@"SHT_CUDA_CALLGRAPH"
	.align	4
	.sectionentsize	8
	.align		4
        /*0000*/ 	.word	0x00000000
	.align		4
        /*0004*/ 	.word	0xffffffff
	.align		4
        /*0008*/ 	.word	index@(_Z3Addii)
	.align		4
        /*000c*/ 	.word	index@(vprintf)
	.align		4
        /*0010*/ 	.word	0x00000000
	.align		4
        /*0014*/ 	.word	0xfffffffe
	.align		4
        /*0018*/ 	.word	0x00000000
	.align		4
        /*001c*/ 	.word	0xfffffffd
	.align		4
        /*0020*/ 	.word	0x00000000
	.align		4
        /*0024*/ 	.word	0xfffffffc


//--------------------- .nv.constant4             --------------------------
	.section	.nv.constant4,"a",@progbits
	.align	8
	.align		8
.nv.constant4:
        /*0000*/ 	.dword	vprintf
	.align		8
        /*0008*/ 	.dword	$str


//--------------------- .text._Z3Addii            --------------------------
	.section	.text._Z3Addii,"ax",@progbits
	.align	128
        .global         _Z3Addii
        .type           _Z3Addii,@function
        .size           _Z3Addii,(.L_x_2 - _Z3Addii)
        .other          _Z3Addii,@"STO_CUDA_ENTRY STV_DEFAULT"
_Z3Addii:
.text._Z3Addii:
[----:B------:R-:W0:Y:S08]  /*0000*/  LDC R1, c[0x0][0x37c] ;  /* 0x0000df00ff017b82 */ /* 0x000e300000000800 */
[----:B------:R-:W1:Y:S01]  /*0010*/  LDC.64 R2, c[0x0][0x380] ;  /* 0x0000e000ff027b82 */ /* 0x000e620000000a00 */
[----:B0-----:R-:W-:Y:S01]  /*0020*/  VIADD R1, R1, 0xfffffff8 ;  /* 0xfffffff801017836 */ /* 0x001fe20000000000 */
[----:B------:R-:W0:Y:S01]  /*0030*/  LDCU UR4, c[0x0][0x2f8] ;  /* 0x00005f00ff0477ac */ /* 0x000e220008000800 */
[----:B------:R-:W2:Y:S01]  /*0040*/  LDCU.64 UR6, c[0x4][0x8] ;  /* 0x01000100ff0677ac */ /* 0x000ea20008000a00 */
[----:B------:R-:W3:Y:S02]  /*0050*/  LDCU UR5, c[0x0][0x2fc] ;  /* 0x00005f80ff0577ac */ /* 0x000ee40008000800 */
[----:B0-----:R-:W-:Y:S01]  /*0060*/  IADD3 R6, P0, PT, R1, UR4, RZ ;  /* 0x0000000401067c10 */ /* 0x001fe2000ff1e0ff */
[----:B-1----:R-:W-:Y:S01]  /*0070*/  IMAD.IADD R0, R3, 0x1, R2 ;  /* 0x0000000103007824 */ /* 0x002fe200078e0202 */
[----:B------:R-:W-:Y:S01]  /*0080*/  MOV R2, 0x0 ;  /* 0x0000000000027802 */ /* 0x000fe20000000f00 */
[----:B--2---:R-:W-:Y:S01]  /*0090*/  IMAD.U32 R5, RZ, RZ, UR7 ;  /* 0x00000007ff057e24 */ /* 0x004fe2000f8e00ff */
[----:B------:R-:W-:-:S02]  /*00a0*/  MOV R4, UR6 ;  /* 0x0000000600047c02 */ /* 0x000fc40008000f00 */
[----:B------:R0:W-:Y:S01]  /*00b0*/  STL [R1], R0 ;  /* 0x0000000001007387 */ /* 0x0001e20000100800 */
[----:B---3--:R-:W-:Y:S01]  /*00c0*/  IADD3.X R7, PT, PT, RZ, UR5, RZ, P0, !PT ;  /* 0x00000005ff077c10 */ /* 0x008fe200087fe4ff */
[----:B------:R-:W1:Y:S06]  /*00d0*/  LDC.64 R2, c[0x4][R2] ;  /* 0x0100000002027b82 */ /* 0x000e6c0000000a00 */
[----:B------:R-:W-:-:S07]  /*00e0*/  LEPC R20, `(.L_x_0) ;  /* 0x000000001014794e */ /* 0x000fce0000000000 */
[----:B01----:R-:W-:Y:S05]  /*00f0*/  CALL.ABS.NOINC R2 ;  /* 0x0000000002007343 */ /* 0x003fea0003c00000 */
.L_x_0:
[----:B------:R-:W-:Y:S05]  /*0100*/  EXIT ;  /* 0x000000000000794d */ /* 0x000fea0003800000 */
.L_x_1:
[----:B------:R-:W-:-:S00]  /*0110*/  BRA `(.L_x_1) ;  /* 0xfffffffc00fc7947 */ /* 0x000fc0000383ffff */
[----:B------:R-:W-:-:S00]  /*0120*/  NOP ;  /* 0x0000000000007918 */ /* 0x000fc00000000000 */
        /* <DEDUP_REMOVED lines=13> */
.L_x_2:


//--------------------- .nv.global.init           --------------------------
	.section	.nv.global.init,"aw",@progbits
.nv.global.init:
	.type		$str,@object
	.size		$str,(.L_0 - $str)
$str:
        /*0000*/ 	.byte	0x0a, 0x4e, 0x75, 0x6d, 0x20, 0x69, 0x73, 0x20, 0x25, 0x64, 0x0a, 0x00
.L_0:


//--------------------- .nv.shared.reserved.0     --------------------------
	.section	.nv.shared.reserved.0,"aw",@nobits
	.weak		__nv_reservedSMEM_offset_0_alias
	.size		__nv_reservedSMEM_offset_0_alias, 0, 64
	.other		__nv_reservedSMEM_offset_0_alias,@"STO_CUDA_RESERVED_SHARED STV_DEFAULT"
__nv_reservedSMEM_offset_0_alias:
	.zero		0
	.zero		64


//--------------------- .nv.constant0._Z3Addii    --------------------------
	.section	.nv.constant0._Z3Addii,"a",@progbits
	.sectionflags	@""
	.align	4
.nv.constant0._Z3Addii:
	.zero		904


//--------------------- SYMBOLS --------------------------

	.type		.nv.reservedSmem.offset0,@object
	.size		.nv.reservedSmem.offset0,0x4
	.type		vprintf,@function
